//
// Generated by NVIDIA NVVM Compiler
//
// Compiler Build ID: CL-36424714
// Cuda compilation tools, release 13.0, V13.0.88
// Based on NVVM 20.0.0
//

.version 9.0
.target sm_100
.address_size 64

	// .globl	_Z23matrix_multiply_cuda_v2IdEvR3MtxIT_ES3_S3_
// _ZZ23matrix_multiply_cuda_v2IdEvR3MtxIT_ES3_S3_E4amem has been demoted
// _ZZ23matrix_multiply_cuda_v2IdEvR3MtxIT_ES3_S3_E4bmem has been demoted

.visible .entry _Z23matrix_multiply_cuda_v2IdEvR3MtxIT_ES3_S3_(
	.param .u64 .ptr .align 1 _Z23matrix_multiply_cuda_v2IdEvR3MtxIT_ES3_S3__param_0,
	.param .u64 .ptr .align 1 _Z23matrix_multiply_cuda_v2IdEvR3MtxIT_ES3_S3__param_1,
	.param .u64 .ptr .align 1 _Z23matrix_multiply_cuda_v2IdEvR3MtxIT_ES3_S3__param_2
)
{
	.reg .pred 	%p<2>;
	.reg .b32 	%r<15>;
	.reg .b64 	%rd<51>;
	.reg .b64 	%fd<104>;
	// demoted variable
	.shared .align 8 .b8 _ZZ23matrix_multiply_cuda_v2IdEvR3MtxIT_ES3_S3_E4amem[2048];
	// demoted variable
	.shared .align 8 .b8 _ZZ23matrix_multiply_cuda_v2IdEvR3MtxIT_ES3_S3_E4bmem[2048];
	ld.param.u64 	%rd14, [_Z23matrix_multiply_cuda_v2IdEvR3MtxIT_ES3_S3__param_0];
	ld.param.u64 	%rd15, [_Z23matrix_multiply_cuda_v2IdEvR3MtxIT_ES3_S3__param_2];
	cvta.to.global.u64 	%rd1, %rd15;
	cvta.to.global.u64 	%rd16, %rd14;
	mov.u32 	%r5, %ctaid.x;
	mov.u32 	%r6, %ctaid.y;
	ld.global.u64 	%rd2, [%rd16];
	ld.global.u64 	%rd3, [%rd16+16];
	shl.b32 	%r7, %r6, 4;
	mov.u32 	%r8, %tid.x;
	cvt.u64.u32 	%rd4, %r8;
	mov.u32 	%r9, %tid.y;
	mul.wide.u32 	%rd17, %r5, 16;
	add.s64 	%rd5, %rd17, %rd4;
	shl.b32 	%r10, %r8, 7;
	mov.u32 	%r11, _ZZ23matrix_multiply_cuda_v2IdEvR3MtxIT_ES3_S3_E4amem;
	add.s32 	%r1, %r11, %r10;
	shl.b32 	%r12, %r9, 3;
	add.s32 	%r2, %r1, %r12;
	add.s32 	%r13, %r7, %r9;
	cvt.u64.u32 	%rd6, %r13;
	mov.u32 	%r14, _ZZ23matrix_multiply_cuda_v2IdEvR3MtxIT_ES3_S3_E4bmem;
	add.s32 	%r4, %r14, %r12;
	add.s32 	%r3, %r4, %r10;
	mul.wide.u32 	%rd49, %r9, 8;
	mov.f64 	%fd103, 0d0000000000000000;
	mov.b64 	%rd50, 0;
$L__BB0_1:
	ld.param.u64 	%rd48, [_Z23matrix_multiply_cuda_v2IdEvR3MtxIT_ES3_S3__param_1];
	cvta.to.global.u64 	%rd18, %rd48;
	ld.global.u64 	%rd19, [%rd18];
	ld.global.u64 	%rd20, [%rd18+16];
	cvta.to.global.u64 	%rd21, %rd19;
	ld.global.u64 	%rd22, [%rd1];
	ld.global.u64 	%rd23, [%rd1+16];
	cvta.to.global.u64 	%rd24, %rd22;
	shl.b64 	%rd25, %rd5, 3;
	mad.lo.s64 	%rd26, %rd25, %rd20, %rd21;
	add.s64 	%rd27, %rd26, %rd49;
	ld.global.f64 	%fd4, [%rd27];
	st.shared.f64 	[%r2], %fd4;
	add.s64 	%rd28, %rd4, %rd50;
	mad.lo.s64 	%rd29, %rd28, %rd23, %rd6;
	shl.b64 	%rd30, %rd29, 3;
	add.s64 	%rd31, %rd24, %rd30;
	ld.global.f64 	%fd5, [%rd31];
	st.shared.f64 	[%r3], %fd5;
	bar.sync 	0;
	ld.shared.f64 	%fd6, [%r1];
	ld.shared.f64 	%fd7, [%r4];
	fma.rn.f64 	%fd8, %fd6, %fd7, %fd103;
	ld.shared.f64 	%fd9, [%r1+8];
	ld.shared.f64 	%fd10, [%r4+128];
	fma.rn.f64 	%fd11, %fd9, %fd10, %fd8;
	ld.shared.f64 	%fd12, [%r1+16];
	ld.shared.f64 	%fd13, [%r4+256];
	fma.rn.f64 	%fd14, %fd12, %fd13, %fd11;
	ld.shared.f64 	%fd15, [%r1+24];
	ld.shared.f64 	%fd16, [%r4+384];
	fma.rn.f64 	%fd17, %fd15, %fd16, %fd14;
	ld.shared.f64 	%fd18, [%r1+32];
	ld.shared.f64 	%fd19, [%r4+512];
	fma.rn.f64 	%fd20, %fd18, %fd19, %fd17;
	ld.shared.f64 	%fd21, [%r1+40];
	ld.shared.f64 	%fd22, [%r4+640];
	fma.rn.f64 	%fd23, %fd21, %fd22, %fd20;
	ld.shared.f64 	%fd24, [%r1+48];
	ld.shared.f64 	%fd25, [%r4+768];
	fma.rn.f64 	%fd26, %fd24, %fd25, %fd23;
	ld.shared.f64 	%fd27, [%r1+56];
	ld.shared.f64 	%fd28, [%r4+896];
	fma.rn.f64 	%fd29, %fd27, %fd28, %fd26;
	ld.shared.f64 	%fd30, [%r1+64];
	ld.shared.f64 	%fd31, [%r4+1024];
	fma.rn.f64 	%fd32, %fd30, %fd31, %fd29;
	ld.shared.f64 	%fd33, [%r1+72];
	ld.shared.f64 	%fd34, [%r4+1152];
	fma.rn.f64 	%fd35, %fd33, %fd34, %fd32;
	ld.shared.f64 	%fd36, [%r1+80];
	ld.shared.f64 	%fd37, [%r4+1280];
	fma.rn.f64 	%fd38, %fd36, %fd37, %fd35;
	ld.shared.f64 	%fd39, [%r1+88];
	ld.shared.f64 	%fd40, [%r4+1408];
	fma.rn.f64 	%fd41, %fd39, %fd40, %fd38;
	ld.shared.f64 	%fd42, [%r1+96];
	ld.shared.f64 	%fd43, [%r4+1536];
	fma.rn.f64 	%fd44, %fd42, %fd43, %fd41;
	ld.shared.f64 	%fd45, [%r1+104];
	ld.shared.f64 	%fd46, [%r4+1664];
	fma.rn.f64 	%fd47, %fd45, %fd46, %fd44;
	ld.shared.f64 	%fd48, [%r1+112];
	ld.shared.f64 	%fd49, [%r4+1792];
	fma.rn.f64 	%fd50, %fd48, %fd49, %fd47;
	ld.shared.f64 	%fd51, [%r1+120];
	ld.shared.f64 	%fd52, [%r4+1920];
	fma.rn.f64 	%fd53, %fd51, %fd52, %fd50;
	bar.sync 	0;
	ld.global.u64 	%rd32, [%rd18];
	ld.global.u64 	%rd33, [%rd18+16];
	cvta.to.global.u64 	%rd34, %rd32;
	ld.global.u64 	%rd35, [%rd1];
	ld.global.u64 	%rd36, [%rd1+16];
	cvta.to.global.u64 	%rd37, %rd35;
	mad.lo.s64 	%rd38, %rd25, %rd33, %rd34;
	add.s64 	%rd39, %rd38, %rd49;
	ld.global.f64 	%fd54, [%rd39+128];
	st.shared.f64 	[%r2], %fd54;
	add.s64 	%rd40, %rd28, 16;
	mad.lo.s64 	%rd41, %rd40, %rd36, %rd6;
	shl.b64 	%rd42, %rd41, 3;
	add.s64 	%rd43, %rd37, %rd42;
	ld.global.f64 	%fd55, [%rd43];
	st.shared.f64 	[%r3], %fd55;
	bar.sync 	0;
	ld.shared.f64 	%fd56, [%r1];
	ld.shared.f64 	%fd57, [%r4];
	fma.rn.f64 	%fd58, %fd56, %fd57, %fd53;
	ld.shared.f64 	%fd59, [%r1+8];
	ld.shared.f64 	%fd60, [%r4+128];
	fma.rn.f64 	%fd61, %fd59, %fd60, %fd58;
	ld.shared.f64 	%fd62, [%r1+16];
	ld.shared.f64 	%fd63, [%r4+256];
	fma.rn.f64 	%fd64, %fd62, %fd63, %fd61;
	ld.shared.f64 	%fd65, [%r1+24];
	ld.shared.f64 	%fd66, [%r4+384];
	fma.rn.f64 	%fd67, %fd65, %fd66, %fd64;
	ld.shared.f64 	%fd68, [%r1+32];
	ld.shared.f64 	%fd69, [%r4+512];
	fma.rn.f64 	%fd70, %fd68, %fd69, %fd67;
	ld.shared.f64 	%fd71, [%r1+40];
	ld.shared.f64 	%fd72, [%r4+640];
	fma.rn.f64 	%fd73, %fd71, %fd72, %fd70;
	ld.shared.f64 	%fd74, [%r1+48];
	ld.shared.f64 	%fd75, [%r4+768];
	fma.rn.f64 	%fd76, %fd74, %fd75, %fd73;
	ld.shared.f64 	%fd77, [%r1+56];
	ld.shared.f64 	%fd78, [%r4+896];
	fma.rn.f64 	%fd79, %fd77, %fd78, %fd76;
	ld.shared.f64 	%fd80, [%r1+64];
	ld.shared.f64 	%fd81, [%r4+1024];
	fma.rn.f64 	%fd82, %fd80, %fd81, %fd79;
	ld.shared.f64 	%fd83, [%r1+72];
	ld.shared.f64 	%fd84, [%r4+1152];
	fma.rn.f64 	%fd85, %fd83, %fd84, %fd82;
	ld.shared.f64 	%fd86, [%r1+80];
	ld.shared.f64 	%fd87, [%r4+1280];
	fma.rn.f64 	%fd88, %fd86, %fd87, %fd85;
	ld.shared.f64 	%fd89, [%r1+88];
	ld.shared.f64 	%fd90, [%r4+1408];
	fma.rn.f64 	%fd91, %fd89, %fd90, %fd88;
	ld.shared.f64 	%fd92, [%r1+96];
	ld.shared.f64 	%fd93, [%r4+1536];
	fma.rn.f64 	%fd94, %fd92, %fd93, %fd91;
	ld.shared.f64 	%fd95, [%r1+104];
	ld.shared.f64 	%fd96, [%r4+1664];
	fma.rn.f64 	%fd97, %fd95, %fd96, %fd94;
	ld.shared.f64 	%fd98, [%r1+112];
	ld.shared.f64 	%fd99, [%r4+1792];
	fma.rn.f64 	%fd100, %fd98, %fd99, %fd97;
	ld.shared.f64 	%fd101, [%r1+120];
	ld.shared.f64 	%fd102, [%r4+1920];
	fma.rn.f64 	%fd103, %fd101, %fd102, %fd100;
	bar.sync 	0;
	add.s64 	%rd50, %rd50, 32;
	add.s64 	%rd49, %rd49, 256;
	setp.ne.s64 	%p1, %rd50, 2048;
	@%p1 bra 	$L__BB0_1;
	cvta.to.global.u64 	%rd44, %rd2;
	mad.lo.s64 	%rd45, %rd5, %rd3, %rd6;
	shl.b64 	%rd46, %rd45, 3;
	add.s64 	%rd47, %rd44, %rd46;
	st.global.f64 	[%rd47], %fd103;
	ret;

}


// ===== COMPILED SASS (sm_100) =====

	.target	sm_100

	.elftype	@"ET_EXEC"


//--------------------- .note.nv.tkinfo           --------------------------
	.section	.note.nv.tkinfo,"",@"SHT_NOTE"
	.sectionflags	@"SHF_NOTE_NV_TKINFO"
	.tkinfo
        /*0018*/ 	.word	0x00000002
        /*0030*/ 	.string	""
        /*0030*/ 	.string	"ptxas"
        /*0030*/ 	.string	"Cuda compilation tools, release 13.0, V13.0.88"
        /*0030*/ 	.string	"Build cuda_13.0.r13.0/compiler.36424714_0"
        /*0030*/ 	.string	"-arch sm_100 -m 64 "



//--------------------- .note.nv.cuinfo           --------------------------
	.section	.note.nv.cuinfo,"",@"SHT_NOTE"
	.sectionflags	@"SHF_NOTE_NV_CUINFO"
        /*0018*/ 	.short	0x0002
        /*001a*/ 	.short	0x0064
        /*001c*/ 	.short	0x0082
	.zero		2


//--------------------- .nv.info                  --------------------------
	.section	.nv.info,"",@"SHT_CUDA_INFO"
	.align	4


	//----- nvinfo : EIATTR_REGCOUNT
	.align		4
        /*0000*/ 	.byte	0x04, 0x2f
        /*0002*/ 	.short	(.L_1 - .L_0)
	.align		4
.L_0:
        /*0004*/ 	.word	index@(_Z23matrix_multiply_cuda_v2IdEvR3MtxIT_ES3_S3_)
        /*0008*/ 	.word	0x00000028


	//----- nvinfo : EIATTR_FRAME_SIZE
	.align		4
.L_1:
        /*000c*/ 	.byte	0x04, 0x11
        /*000e*/ 	.short	(.L_3 - .L_2)
	.align		4
.L_2:
        /*0010*/ 	.word	index@(_Z23matrix_multiply_cuda_v2IdEvR3MtxIT_ES3_S3_)
        /*0014*/ 	.word	0x00000000


	//----- nvinfo : EIATTR_MIN_STACK_SIZE
	.align		4
.L_3:
        /*0018*/ 	.byte	0x04, 0x12
        /*001a*/ 	.short	(.L_5 - .L_4)
	.align		4
.L_4:
        /*001c*/ 	.word	index@(_Z23matrix_multiply_cuda_v2IdEvR3MtxIT_ES3_S3_)
        /*0020*/ 	.word	0x00000000
.L_5:


//--------------------- .nv.compat                --------------------------
	.section	.nv.compat,"",@"SHT_CUDA_COMPAT_INFO"
	.align	4
        /*0000*/ 	.byte	0x02, 0x09, 0x00, 0x00, 0x02, 0x02, 0x01, 0x00, 0x02, 0x05, 0x05, 0x00, 0x03, 0x07, 0x01, 0x01
        /*0010*/ 	.byte	0x02, 0x03, 0x00, 0x00, 0x02, 0x06, 0x01, 0x00, 0x04, 0x0b, 0x08, 0x00, 0x01, 0x00, 0x00, 0x00
        /*0020*/ 	.byte	0x00, 0x00, 0x00, 0x00


//--------------------- .nv.info._Z23matrix_multiply_cuda_v2IdEvR3MtxIT_ES3_S3_ --------------------------
	.section	.nv.info._Z23matrix_multiply_cuda_v2IdEvR3MtxIT_ES3_S3_,"",@"SHT_CUDA_INFO"
	.sectionflags	@""
	.align	4


	//----- nvinfo : EIATTR_CUDA_API_VERSION
	.align		4
        /*0000*/ 	.byte	0x04, 0x37
        /*0002*/ 	.short	(.L_7 - .L_6)
.L_6:
        /*0004*/ 	.word	0x00000082


	//----- nvinfo : EIATTR_KPARAM_INFO
	.align		4
.L_7:
        /*0008*/ 	.byte	0x04, 0x17
        /*000a*/ 	.short	(.L_9 - .L_8)
.L_8:
        /*000c*/ 	.word	0x00000000
        /*0010*/ 	.short	0x0002
        /*0012*/ 	.short	0x0010
        /*0014*/ 	.byte	0x00, 0xf5, 0x21, 0x00


	//----- nvinfo : EIATTR_KPARAM_INFO
	.align		4
.L_9:
        /*0018*/ 	.byte	0x04, 0x17
        /*001a*/ 	.short	(.L_11 - .L_10)
.L_10:
        /*001c*/ 	.word	0x00000000
        /*0020*/ 	.short	0x0001
        /*0022*/ 	.short	0x0008
        /*0024*/ 	.byte	0x00, 0xf5, 0x21, 0x00


	//----- nvinfo : EIATTR_KPARAM_INFO
	.align		4
.L_11:
        /*0028*/ 	.byte	0x04, 0x17
        /*002a*/ 	.short	(.L_13 - .L_12)
.L_12:
        /*002c*/ 	.word	0x00000000
        /*0030*/ 	.short	0x0000
        /*0032*/ 	.short	0x0000
        /*0034*/ 	.byte	0x00, 0xf5, 0x21, 0x00


	//----- nvinfo : EIATTR_SPARSE_MMA_MASK
	.align		4
.L_13:
        /*0038*/ 	.byte	0x03, 0x50
        /*003a*/ 	.short	0x0000


	//----- nvinfo : EIATTR_MAXREG_COUNT
	.align		4
        /*003c*/ 	.byte	0x03, 0x1b
        /*003e*/ 	.short	0x00ff


	//----- nvinfo : EIATTR_NUM_BARRIERS
	.align		4
        /*0040*/ 	.byte	0x02, 0x4c
        /*0042*/ 	.byte	0x01
	.zero		1


	//----- nvinfo : EIATTR_MERCURY_ISA_VERSION
	.align		4
        /*0044*/ 	.byte	0x03, 0x5f
        /*0046*/ 	.short	0x0101


	//----- nvinfo : EIATTR_VRC_CTA_INIT_COUNT
	.align		4
        /*0048*/ 	.byte	0x02, 0x4a
	.zero		1
	.zero		1


	//----- nvinfo : EIATTR_EXIT_INSTR_OFFSETS
	.align		4
        /*004c*/ 	.byte	0x04, 0x1c
        /*004e*/ 	.short	(.L_15 - .L_14)


	//   ....[0]....
.L_14:
        /*0050*/ 	.word	0x00000b00


	//----- nvinfo : EIATTR_CBANK_PARAM_SIZE
	.align		4
.L_15:
        /*0054*/ 	.byte	0x03, 0x19
        /*0056*/ 	.short	0x0018


	//----- nvinfo : EIATTR_PARAM_CBANK
	.align		4
        /*0058*/ 	.byte	0x04, 0x0a
        /*005a*/ 	.short	(.L_17 - .L_16)
	.align		4
.L_16:
        /*005c*/ 	.word	index@(.nv.constant0._Z23matrix_multiply_cuda_v2IdEvR3MtxIT_ES3_S3_)
        /*0060*/ 	.short	0x0380
        /*0062*/ 	.short	0x0018


	//----- nvinfo : EIATTR_SW_WAR
	.align		4
.L_17:
        /*0064*/ 	.byte	0x04, 0x36
        /*0066*/ 	.short	(.L_19 - .L_18)
.L_18:
        /*0068*/ 	.word	0x00000008
.L_19:


//--------------------- .nv.callgraph             --------------------------
	.section	.nv.callgraph,"",@"SHT_CUDA_CALLGRAPH"
	.align	4
	.sectionentsize	8
	.align		4
        /*0000*/ 	.word	0x00000000
	.align		4
        /*0004*/ 	.word	0xffffffff
	.align		4
        /*0008*/ 	.word	0x00000000
	.align		4
        /*000c*/ 	.word	0xfffffffe
	.align		4
        /*0010*/ 	.word	0x00000000
	.align		4
        /*0014*/ 	.word	0xfffffffd
	.align		4
        /*0018*/ 	.word	0x00000000
	.align		4
        /*001c*/ 	.word	0xfffffffc


//--------------------- .text._Z23matrix_multiply_cuda_v2IdEvR3MtxIT_ES3_S3_ --------------------------
	.section	.text._Z23matrix_multiply_cuda_v2IdEvR3MtxIT_ES3_S3_,"ax",@progbits
	.align	128
        .global         _Z23matrix_multiply_cuda_v2IdEvR3MtxIT_ES3_S3_
        .type           _Z23matrix_multiply_cuda_v2IdEvR3MtxIT_ES3_S3_,@function
        .size           _Z23matrix_multiply_cuda_v2IdEvR3MtxIT_ES3_S3_,(.L_x_2 - _Z23matrix_multiply_cuda_v2IdEvR3MtxIT_ES3_S3_)
        .other          _Z23matrix_multiply_cuda_v2IdEvR3MtxIT_ES3_S3_,@"STO_CUDA_ENTRY STV_DEFAULT"
_Z23matrix_multiply_cuda_v2IdEvR3MtxIT_ES3_S3_:
.text._Z23matrix_multiply_cuda_v2IdEvR3MtxIT_ES3_S3_:
[----:B------:R-:W-:Y:S01]  /*0000*/  LDC R1, c[0x0][0x37c] ;  /* 0x0000df00ff017b82 */ /* 0x000fe20000000800 */
[----:B------:R-:W0:Y:S07]  /*0010*/  S2R R17, SR_TID.Y ;  /* 0x0000000000117919 */ /* 0x000e2e0000002200 */
[----:B------:R-:W1:Y:S01]  /*0020*/  S2UR UR6, SR_CgaCtaId ;  /* 0x00000000000679c3 */ /* 0x000e620000008800 */
[----:B------:R-:W2:Y:S01]  /*0030*/  LDCU.64 UR8, c[0x0][0x358] ;  /* 0x00006b00ff0877ac */ /* 0x000ea20008000a00 */
[----:B------:R-:W3:Y:S01]  /*0040*/  S2R R24, SR_TID.X ;  /* 0x0000000000187919 */ /* 0x000ee20000002100 */
[----:B------:R-:W4:Y:S05]  /*0050*/  S2R R16, SR_CTAID.Y ;  /* 0x0000000000107919 */ /* 0x000f2a0000002600 */
[----:B------:R-:W2:Y:S01]  /*0060*/  LDC.64 R2, c[0x0][0x380] ;  /* 0x0000e000ff027b82 */ /* 0x000ea20000000a00 */
[----:B------:R-:W4:Y:S01]  /*0070*/  S2R R23, SR_CTAID.X ;  /* 0x0000000000177919 */ /* 0x000f220000002500 */
[----:B------:R-:W-:Y:S01]  /*0080*/  UMOV UR4, 0x400 ;  /* 0x0000040000047882 */ /* 0x000fe20000000000 */
[----:B------:R-:W-:Y:S01]  /*0090*/  HFMA2 R25, -RZ, RZ, 0, 0 ;  /* 0x00000000ff197431 */ /* 0x000fe200000001ff */
[----:B------:R-:W-:-:S02]  /*00a0*/  UIADD3 UR5, UPT, UPT, UR4, 0x800, URZ ;  /* 0x0000080004057890 */ /* 0x000fc4000fffe0ff */
[----:B-1----:R-:W-:Y:S02]  /*00b0*/  ULEA UR4, UR6, UR4, 0x18 ;  /* 0x0000000406047291 */ /* 0x002fe4000f8ec0ff */
[----:B------:R-:W-:Y:S01]  /*00c0*/  ULEA UR5, UR6, UR5, 0x18 ;  /* 0x0000000506057291 */ /* 0x000fe2000f8ec0ff */
[----:B------:R-:W-:Y:S01]  /*00d0*/  CS2R R10, SRZ ;  /* 0x00000000000a7805 */ /* 0x000fe2000001ff00 */
[----:B0-----:R-:W-:Y:S01]  /*00e0*/  IMAD.WIDE.U32 R4, R17, 0x8, RZ ;  /* 0x0000000811047825 */ /* 0x001fe200078e00ff */
[----:B--2---:R-:W5:Y:S01]  /*00f0*/  LDG.E.64 R28, desc[UR8][R2.64] ;  /* 0x00000008021c7981 */ /* 0x004f62000c1e1b00 */
[----:B---3--:R-:W-:-:S03]  /*0100*/  LEA R18, R24, UR4, 0x7 ;  /* 0x0000000418127c11 */ /* 0x008fc6000f8e38ff */
[----:B------:R0:W5:Y:S01]  /*0110*/  LDG.E.64 R26, desc[UR8][R2.64+0x10] ;  /* 0x00001008021a7981 */ /* 0x000162000c1e1b00 */
[----:B------:R-:W-:Y:S01]  /*0120*/  IMAD.MOV.U32 R0, RZ, RZ, R4 ;  /* 0x000000ffff007224 */ /* 0x000fe200078e0004 */
[----:B------:R-:W-:Y:S01]  /*0130*/  UMOV UR4, URZ ;  /* 0x000000ff00047c82 */ /* 0x000fe20008000000 */
[----:B----4-:R-:W-:Y:S02]  /*0140*/  IMAD R16, R16, 0x10, R17 ;  /* 0x0000001010107824 */ /* 0x010fe400078e0211 */
[----:B------:R-:W-:Y:S01]  /*0150*/  IMAD.WIDE.U32 R22, R23, 0x10, R24 ;  /* 0x0000001017167825 */ /* 0x000fe200078e0018 */
[----:B0-----:R-:W-:-:S03]  /*0160*/  LEA R2, R17, UR5, 0x3 ;  /* 0x0000000511027c11 */ /* 0x001fc6000f8e18ff */
[----:B------:R-:W-:Y:S01]  /*0170*/  IMAD.MOV.U32 R3, RZ, RZ, R5 ;  /* 0x000000ffff037224 */ /* 0x000fe200078e0005 */
[----:B------:R-:W-:Y:S01]  /*0180*/  LEA R17, R17, R18, 0x3 ;  /* 0x0000001211117211 */ /* 0x000fe200078e18ff */
[----:B------:R-:W-:-:S06]  /*0190*/  UMOV UR5, URZ ;  /* 0x000000ff00057c82 */ /* 0x000fcc0008000000 */
.L_x_0:
[----:B------:R-:W0:Y:S08]  /*01a0*/  LDC.64 R32, c[0x0][0x390] ;  /* 0x0000e400ff207b82 */ /* 0x000e300000000a00 */
[----:B------:R-:W1:Y:S01]  /*01b0*/  LDC.64 R20, c[0x0][0x388] ;  /* 0x0000e200ff147b82 */ /* 0x000e620000000a00 */
[----:B0-----:R-:W2:Y:S04]  /*01c0*/  LDG.E.64 R12, desc[UR8][R32.64+0x10] ;  /* 0x00001008200c7981 */ /* 0x001ea8000c1e1b00 */
[----:B------:R-:W3:Y:S04]  /*01d0*/  LDG.E.64 R14, desc[UR8][R32.64] ;  /* 0x00000008200e7981 */ /* 0x000ee8000c1e1b00 */
[----:B-1----:R-:W4:Y:S04]  /*01e0*/  LDG.E.64 R8, desc[UR8][R20.64] ;  /* 0x0000000814087981 */ /* 0x002f28000c1e1b00 */
[----:B------:R0:W4:Y:S01]  /*01f0*/  LDG.E.64 R30, desc[UR8][R20.64+0x10] ;  /* 0x00001008141e7981 */ /* 0x000122000c1e1b00 */
[----:B------:R-:W-:-:S02]  /*0200*/  IADD3 R5, P0, PT, R24, UR4, RZ ;  /* 0x0000000418057c10 */ /* 0x000fc4000ff1e0ff */
[----:B------:R-:W-:-:S03]  /*0210*/  SHF.L.U32 R7, R22, 0x3, RZ ;  /* 0x0000000316077819 */ /* 0x000fc600000006ff */
[----:B------:R-:W-:Y:S01]  /*0220*/  IMAD.X R4, RZ, RZ, UR5, P0 ;  /* 0x00000005ff047e24 */ /* 0x000fe200080e06ff */
[----:B------:R-:W-:Y:S02]  /*0230*/  SHF.L.U64.HI R6, R22, 0x3, R23 ;  /* 0x0000000316067819 */ /* 0x000fe40000010217 */
[----:B0-----:R-:W-:Y:S01]  /*0240*/  MOV R21, RZ ;  /* 0x000000ff00157202 */ /* 0x001fe20000000f00 */
[----:B------:R-:W-:Y:S02]  /*0250*/  IMAD.MOV.U32 R20, RZ, RZ, R16 ;  /* 0x000000ffff147224 */ /* 0x000fe400078e0010 */
[----:B--2---:R-:W-:-:S04]  /*0260*/  IMAD R19, R4, R12, RZ ;  /* 0x0000000c04137224 */ /* 0x004fc800078e02ff */
[-C--:B------:R-:W-:Y:S02]  /*0270*/  IMAD R19, R13, R5.reuse, R19 ;  /* 0x000000050d137224 */ /* 0x080fe400078e0213 */
[----:B------:R-:W-:-:S04]  /*0280*/  IMAD.WIDE.U32 R12, R12, R5, R20 ;  /* 0x000000050c0c7225 */ /* 0x000fc800078e0014 */
[----:B----4-:R-:W-:-:S04]  /*0290*/  IMAD.WIDE.U32 R8, R30, R7, R8 ;  /* 0x000000071e087225 */ /* 0x010fc800078e0008 */
[----:B------:R-:W-:Y:S01]  /*02a0*/  IMAD R30, R6, R30, RZ ;  /* 0x0000001e061e7224 */ /* 0x000fe200078e02ff */
[----:B------:R-:W-:Y:S01]  /*02b0*/  IADD3 R32, P0, PT, R0, R8, RZ ;  /* 0x0000000800207210 */ /* 0x000fe20007f1e0ff */
[----:B------:R-:W-:Y:S02]  /*02c0*/  IMAD.IADD R19, R13, 0x1, R19 ;  /* 0x000000010d137824 */ /* 0x000fe400078e0213 */
[----:B------:R-:W-:Y:S01]  /*02d0*/  IMAD R30, R31, R7, R30 ;  /* 0x000000071f1e7224 */ /* 0x000fe200078e021e */
[----:B---3--:R-:W-:-:S04]  /*02e0*/  LEA R36, P1, R12, R14, 0x3 ;  /* 0x0000000e0c247211 */ /* 0x008fc800078218ff */
[----:B------:R-:W-:Y:S02]  /*02f0*/  IADD3.X R33, PT, PT, R3, R9, R30, P0, !PT ;  /* 0x0000000903217210 */ /* 0x000fe400007fe41e */
[----:B------:R-:W-:-:S04]  /*0300*/  LEA.HI.X R37, R12, R15, R19, 0x3, P1 ;  /* 0x0000000f0c257211 */ /* 0x000fc800008f1c13 */
[----:B------:R-:W2:Y:S04]  /*0310*/  LDG.E.64 R32, desc[UR8][R32.64] ;  /* 0x0000000820207981 */ /* 0x000ea8000c1e1b00 */
[----:B------:R-:W3:Y:S01]  /*0320*/  LDG.E.64 R36, desc[UR8][R36.64] ;  /* 0x0000000824247981 */ /* 0x000ee2000c1e1b00 */
[----:B------:R-:W-:-:S03]  /*0330*/  LEA R19, R24, R2, 0x7 ;  /* 0x0000000218137211 */ /* 0x000fc600078e38ff */
[----:B--2---:R-:W-:Y:S04]  /*0340*/  STS.64 [R17], R32 ;  /* 0x0000002011007388 */ /* 0x004fe80000000a00 */
[----:B---3--:R-:W-:Y:S01]  /*0350*/  STS.64 [R19], R36 ;  /* 0x0000002413007388 */ /* 0x008fe20000000a00 */
[----:B------:R-:W-:Y:S06]  /*0360*/  BAR.SYNC.DEFER_BLOCKING 0x0 ;  /* 0x0000000000007b1d */ /* 0x000fec0000010000 */
[----:B------:R-:W-:Y:S04]  /*0370*/  LDS.64 R8, [R2] ;  /* 0x0000000002087984 */ /* 0x000fe80000000a00 */
[----:B------:R-:W0:Y:S04]  /*0380*/  LDS.128 R12, [R18] ;  /* 0x00000000120c7984 */ /* 0x000e280000000c00 */
[----:B------:R-:W1:Y:S04]  /*0390*/  LDS.64 R30, [R2+0x80] ;  /* 0x00008000021e7984 */ /* 0x000e680000000a00 */
[----:B------:R-:W-:Y:S04]  /*03a0*/  LDS.64 R34, [R2+0x100] ;  /* 0x0001000002227984 */ /* 0x000fe80000000a00 */
[----:B------:R-:W-:Y:S01]  /*03b0*/  LDS.64 R32, [R2+0x200] ;  /* 0x0002000002207984 */ /* 0x000fe20000000a00 */
[----:B0-----:R-:W-:-:S03]  /*03c0*/  DFMA R12, R12, R8, R10 ;  /* 0x000000080c0c722b */ /* 0x001fc6000000000a */
[----:B------:R-:W0:Y:S05]  /*03d0*/  LDS.128 R8, [R18+0x10] ;  /* 0x0000100012087984 */ /* 0x000e2a0000000c00 */
[----:B-1----:R-:W-:Y:S01]  /*03e0*/  DFMA R14, R30, R14, R12 ;  /* 0x0000000e1e0e722b */ /* 0x002fe2000000000c */
[----:B------:R-:W1:Y:S07]  /*03f0*/  LDS.64 R30, [R2+0x180] ;  /* 0x00018000021e7984 */ /* 0x000e6e0000000a00 */
[----:B0-----:R-:W-:-:S02]  /*0400*/  DFMA R8, R8, R34, R14 ;  /* 0x000000220808722b */ /* 0x001fc4000000000e */
[----:B------:R-:W0:Y:S04]  /*0410*/  LDS.128 R12, [R18+0x20] ;  /* 0x00002000120c7984 */ /* 0x000e280000000c00 */
[----:B------:R-:W-:Y:S02]  /*0420*/  LDS.64 R34, [R2+0x300] ;  /* 0x0003000002227984 */ /* 0x000fe40000000a00 */
[----:B-1----:R-:W-:Y:S02]  /*0430*/  DFMA R10, R30, R10, R8 ;  /* 0x0000000a1e0a722b */ /* 0x002fe40000000008 */
[----:B------:R-:W1:Y:S06]  /*0440*/  LDS.64 R30, [R2+0x280] ;  /* 0x00028000021e7984 */ /* 0x000e6c0000000a00 */
[----:B0-----:R-:W-:-:S02]  /*0450*/  DFMA R12, R12, R32, R10 ;  /* 0x000000200c0c722b */ /* 0x001fc4000000000a */
[----:B------:R-:W0:Y:S04]  /*0460*/  LDS.128 R8, [R18+0x30] ;  /* 0x0000300012087984 */ /* 0x000e280000000c00 */
[----:B------:R-:W2:Y:S02]  /*0470*/  LDS.64 R32, [R2+0x380] ;  /* 0x0003800002207984 */ /* 0x000ea40000000a00 */
[----:B-1----:R-:W-:Y:S02]  /*0480*/  DFMA R14, R30, R14, R12 ;  /* 0x0000000e1e0e722b */ /* 0x002fe4000000000c */
[----:B------:R-:W-:Y:S06]  /*0490*/  LDS.64 R30, [R2+0x400] ;  /* 0x00040000021e7984 */ /* 0x000fec0000000a00 */
[----:B0-----:R-:W-:-:S02]  /*04a0*/  DFMA R8, R8, R34, R14 ;  /* 0x000000220808722b */ /* 0x001fc4000000000e */
[----:B------:R-:W0:Y:S04]  /*04b0*/  LDS.128 R12, [R18+0x40] ;  /* 0x00004000120c7984 */ /* 0x000e280000000c00 */
[----:B------:R-:W1:Y:S02]  /*04c0*/  LDS.64 R34, [R2+0x480] ;  /* 0x0004800002227984 */ /* 0x000e640000000a00 */
[----:B--2---:R-:W-:Y:S02]  /*04d0*/  DFMA R10, R32, R10, R8 ;  /* 0x0000000a200a722b */ /* 0x004fe40000000008 */
[----:B------:R-:W-:Y:S06]  /*04e0*/  LDS.64 R32, [R2+0x500] ;  /* 0x0005000002207984 */ /* 0x000fec0000000a00 */
        /* <DEDUP_REMOVED lines=8> */
[----:B--2---:R-:W-:Y:S01]  /*0570*/  DFMA R8, R30, R10, R8 ;  /* 0x0000000a1e08722b */ /* 0x004fe20000000008 */
[----:B------:R-:W2:Y:S07]  /*0580*/  LDC.64 R30, c[0x0][0x388] ;  /* 0x0000e200ff1e7b82 */ /* 0x000eae0000000a00 */
[----:B0-----:R-:W-:Y:S01]  /*0590*/  DFMA R8, R12, R34, R8 ;  /* 0x000000220c08722b */ /* 0x001fe20000000008 */
[----:B------:R-:W-:Y:S07]  /*05a0*/  LDS.64 R12, [R2+0x700] ;  /* 0x00070000020c7984 */ /* 0x000fee0000000a00 */
[----:B-1----:R-:W-:Y:S01]  /*05b0*/  DFMA R32, R32, R14, R8 ;  /* 0x0000000e2020722b */ /* 0x002fe20000000008 */
[----:B------:R-:W-:Y:S04]  /*05c0*/  LDS.64 R14, [R2+0x780] ;  /* 0x00078000020e7984 */ /* 0x000fe80000000a00 */
[----:B------:R-:W0:Y:S01]  /*05d0*/  LDS.128 R8, [R18+0x70] ;  /* 0x0000700012087984 */ /* 0x000e220000000c00 */
[----:B------:R-:W-:Y:S06]  /*05e0*/  BAR.SYNC.DEFER_BLOCKING 0x0 ;  /* 0x0000000000007b1d */ /* 0x000fec0000010000 */
[----:B--2---:R-:W2:Y:S04]  /*05f0*/  LDG.E.64 R34, desc[UR8][R30.64+0x10] ;  /* 0x000010081e227981 */ /* 0x004ea8000c1e1b00 */
[----:B------:R-:W3:Y:S01]  /*0600*/  LDG.E.64 R36, desc[UR8][R30.64] ;  /* 0x000000081e247981 */ /* 0x000ee2000c1e1b00 */
[----:B--2---:R-:W-:-:S02]  /*0610*/  IMAD R6, R6, R34, RZ ;  /* 0x0000002206067224 */ /* 0x004fc400078e02ff */
[----:B---3--:R-:W-:-:S04]  /*0620*/  IMAD.WIDE.U32 R36, R34, R7, R36 ;  /* 0x0000000722247225 */ /* 0x008fc800078e0024 */
[----:B------:R-:W-:Y:S02]  /*0630*/  IMAD R35, R35, R7, R6 ;  /* 0x0000000723237224 */ /* 0x000fe400078e0206 */
[----:B------:R-:W1:Y:S01]  /*0640*/  LDC.64 R6, c[0x0][0x390] ;  /* 0x0000e400ff067b82 */ /* 0x000e620000000a00 */
[----:B------:R-:W-:-:S04]  /*0650*/  IADD3 R34, P0, PT, R0, R36, RZ ;  /* 0x0000002400227210 */ /* 0x000fc80007f1e0ff */
[----:B------:R-:W-:Y:S02]  /*0660*/  IADD3.X R35, PT, PT, R3, R37, R35, P0, !PT ;  /* 0x0000002503237210 */ /* 0x000fe400007fe423 */
[----:B-1----:R-:W2:Y:S01]  /*0670*/  LDG.E.64 R36, desc[UR8][R6.64+0x10] ;  /* 0x0000100806247981 */ /* 0x002ea2000c1e1b00 */
[----:B------:R-:W-:-:S03]  /*0680*/  IADD3 R5, P0, PT, R5, 0x10, RZ ;  /* 0x0000001005057810 */ /* 0x000fc60007f1e0ff */
[----:B------:R-:W3:Y:S04]  /*0690*/  LDG.E.64 R34, desc[UR8][R34.64+0x80] ;  /* 0x0000800822227981 */ /* 0x000ee8000c1e1b00 */
[----:B------:R-:W4:Y:S01]  /*06a0*/  LDG.E.64 R6, desc[UR8][R6.64] ;  /* 0x0000000806067981 */ /* 0x000f22000c1e1b00 */
[----:B------:R-:W-:-:S04]  /*06b0*/  IMAD.X R19, RZ, RZ, R4, P0 ;  /* 0x000000ffff137224 */ /* 0x000fc800000e0604 */
[----:B--2---:R-:W-:-:S04]  /*06c0*/  IMAD R19, R19, R36, RZ ;  /* 0x0000002413137224 */ /* 0x004fc800078e02ff */
[-C--:B------:R-:W-:Y:S02]  /*06d0*/  IMAD R19, R37, R5.reuse, R19 ;  /* 0x0000000525137224 */ /* 0x080fe400078e0213 */
[----:B------:R-:W-:-:S03]  /*06e0*/  IMAD.WIDE.U32 R36, R36, R5, R20 ;  /* 0x0000000524247225 */ /* 0x000fc600078e0014 */
[----:B----4-:R-:W-:Y:S02]  /*06f0*/  LEA R4, P0, R36, R6, 0x3 ;  /* 0x0000000624047211 */ /* 0x010fe400078018ff */
[----:B------:R-:W-:-:S04]  /*0700*/  IADD3 R5, PT, PT, R37, R19, RZ ;  /* 0x0000001325057210 */ /* 0x000fc80007ffe0ff */
[----:B------:R-:W-:-:S05]  /*0710*/  LEA.HI.X R5, R36, R7, R5, 0x3, P0 ;  /* 0x0000000724057211 */ /* 0x000fca00000f1c05 */
[----:B------:R-:W2:Y:S01]  /*0720*/  LDG.E.64 R36, desc[UR8][R4.64] ;  /* 0x0000000804247981 */ /* 0x000ea2000c1e1b00 */
[----:B------:R-:W-:-:S03]  /*0730*/  IMAD R19, R24, 0x80, R2 ;  /* 0x0000008018137824 */ /* 0x000fc600078e0202 */
[----:B---3--:R1:W-:Y:S01]  /*0740*/  STS.64 [R17], R34 ;  /* 0x0000002211007388 */ /* 0x0083e20000000a00 */
[----:B0-----:R-:W-:-:S08]  /*0750*/  DFMA R8, R8, R12, R32 ;  /* 0x0000000c0808722b */ /* 0x001fd00000000020 */
[----:B-1----:R-:W-:Y:S01]  /*0760*/  DFMA R34, R14, R10, R8 ;  /* 0x0000000a0e22722b */ /* 0x002fe20000000008 */
[----:B------:R-:W-:-:S04]  /*0770*/  UIADD3 UR4, UP0, UPT, UR4, 0x20, URZ ;  /* 0x0000002004047890 */ /* 0x000fc8000ff1e0ff */
[----:B------:R-:W-:Y:S02]  /*0780*/  UIADD3.X UR5, UPT, UPT, URZ, UR5, URZ, UP0, !UPT ;  /* 0x00000005ff057290 */ /* 0x000fe400087fe4ff */
[----:B------:R-:W-:-:S04]  /*0790*/  UISETP.NE.U32.AND UP0, UPT, UR4, 0x800, UPT ;  /* 0x000008000400788c */ /* 0x000fc8000bf05070 */
[----:B------:R-:W-:Y:S01]  /*07a0*/  UISETP.NE.AND.EX UP0, UPT, UR5, URZ, UPT, UP0 ;  /* 0x000000ff0500728c */ /* 0x000fe2000bf05300 */
[----:B------:R-:W-:-:S04]  /*07b0*/  IADD3 R0, P0, PT, R0, 0x100, RZ ;  /* 0x0000010000007810 */ /* 0x000fc80007f1e0ff */
[----:B------:R-:W-:Y:S01]  /*07c0*/  IADD3.X R3, PT, PT, RZ, R3, RZ, P0, !PT ;  /* 0x00000003ff037210 */ /* 0x000fe200007fe4ff */
[----:B--2---:R-:W-:Y:S01]  /*07d0*/  STS.64 [R19], R36 ;  /* 0x0000002413007388 */ /* 0x004fe20000000a00 */
[----:B------:R-:W-:Y:S06]  /*07e0*/  BAR.SYNC.DEFER_BLOCKING 0x0 ;  /* 0x0000000000007b1d */ /* 0x000fec0000010000 */
[----:B------:R-:W-:Y:S04]  /*07f0*/  LDS.64 R30, [R2] ;  /* 0x00000000021e7984 */ /* 0x000fe80000000a00 */
[----:B------:R-:W0:Y:S04]  /*0800*/  LDS.128 R4, [R18] ;  /* 0x0000000012047984 */ /* 0x000e280000000c00 */
[----:B------:R-:W1:Y:S04]  /*0810*/  LDS.64 R32, [R2+0x80] ;  /* 0x0000800002207984 */ /* 0x000e680000000a00 */
[----:B------:R-:W-:Y:S04]  /*0820*/  LDS.64 R14, [R2+0x100] ;  /* 0x00010000020e7984 */ /* 0x000fe80000000a00 */
[----:B------:R-:W2:Y:S04]  /*0830*/  LDS.128 R8, [R18+0x10] ;  /* 0x0000100012087984 */ /* 0x000ea80000000c00 */
[----:B------:R-:W3:Y:S01]  /*0840*/  LDS.64 R12, [R2+0x180] ;  /* 0x00018000020c7984 */ /* 0x000ee20000000a00 */
[----:B0-----:R-:W-:-:S03]  /*0850*/  DFMA R4, R4, R30, R34 ;  /* 0x0000001e0404722b */ /* 0x001fc60000000022 */
[----:B------:R-:W-:Y:S05]  /*0860*/  LDS.64 R30, [R2+0x200] ;  /* 0x00020000021e7984 */ /* 0x000fea0000000a00 */
[----:B-1----:R-:W-:Y:S02]  /*0870*/  DFMA R32, R32, R6, R4 ;  /* 0x000000062020722b */ /* 0x002fe40000000004 */
[----:B------:R-:W0:Y:S06]  /*0880*/  LDS.128 R4, [R18+0x20] ;  /* 0x0000200012047984 */ /* 0x000e2c0000000c00 */
[----:B--2---:R-:W-:-:S02]  /*0890*/  DFMA R8, R8, R14, R32 ;  /* 0x0000000e0808722b */ /* 0x004fc40000000020 */
[----:B------:R-:W1:Y:S04]  /*08a0*/  LDS.64 R32, [R2+0x280] ;  /* 0x0002800002207984 */ /* 0x000e680000000a00 */
[----:B------:R-:W-:Y:S02]  /*08b0*/  LDS.64 R14, [R2+0x300] ;  /* 0x00030000020e7984 */ /* 0x000fe40000000a00 */
[----:B---3--:R-:W-:Y:S02]  /*08c0*/  DFMA R34, R12, R10, R8 ;  /* 0x0000000a0c22722b */ /* 0x008fe40000000008 */
[----:B------:R-:W2:Y:S04]  /*08d0*/  LDS.128 R8, [R18+0x30] ;  /* 0x0000300012087984 */ /* 0x000ea80000000c00 */
[----:B------:R-:W3:Y:S02]  /*08e0*/  LDS.64 R12, [R2+0x380] ;  /* 0x00038000020c7984 */ /* 0x000ee40000000a00 */
[----:B0-----:R-:W-:-:S02]  /*08f0*/  DFMA R4, R4, R30, R34 ;  /* 0x0000001e0404722b */ /* 0x001fc40000000022 */
[----:B------:R-:W-:Y:S06]  /*0900*/  LDS.64 R30, [R2+0x400] ;  /* 0x00040000021e7984 */ /* 0x000fec0000000a00 */
        /* <DEDUP_REMOVED lines=12> */
[----:B--2---:R-:W-:Y:S01]  /*09d0*/  DFMA R8, R8, R14, R32 ;  /* 0x0000000e0808722b */ /* 0x004fe20000000020 */
[----:B------:R-:W1:Y:S04]  /*09e0*/  LDS.64 R14, [R2+0x680] ;  /* 0x00068000020e7984 */ /* 0x000e680000000a00 */
[----:B------:R-:W-:Y:S03]  /*09f0*/  LDS.64 R32, [R2+0x700] ;  /* 0x0007000002207984 */ /* 0x000fe60000000a00 */
[----:B---3--:R-:W-:-:S02]  /*0a00*/  DFMA R34, R12, R10, R8 ;  /* 0x0000000a0c22722b */ /* 0x008fc40000000008 */
[----:B------:R-:W2:Y:S04]  /*0a10*/  LDS.128 R8, [R18+0x70] ;  /* 0x0000700012087984 */ /* 0x000ea80000000c00 */
[----:B------:R-:W3:Y:S02]  /*0a20*/  LDS.64 R12, [R2+0x780] ;  /* 0x00078000020c7984 */ /* 0x000ee40000000a00 */
[----:B0-----:R-:W-:-:S08]  /*0a30*/  DFMA R4, R4, R30, R34 ;  /* 0x0000001e0404722b */ /* 0x001fd00000000022 */
[----:B-1----:R-:W-:-:S08]  /*0a40*/  DFMA R4, R14, R6, R4 ;  /* 0x000000060e04722b */ /* 0x002fd00000000004 */
[----:B--2---:R-:W-:-:S08]  /*0a50*/  DFMA R4, R8, R32, R4 ;  /* 0x000000200804722b */ /* 0x004fd00000000004 */
[----:B---3--:R-:W-:Y:S01]  /*0a60*/  DFMA R10, R12, R10, R4 ;  /* 0x0000000a0c0a722b */ /* 0x008fe20000000004 */
[----:B------:R-:W-:Y:S06]  /*0a70*/  BAR.SYNC.DEFER_BLOCKING 0x0 ;  /* 0x0000000000007b1d */ /* 0x000fec0000010000 */
[----:B------:R-:W-:Y:S05]  /*0a80*/  BRA.U UP0, `(.L_x_0) ;  /* 0xfffffff500c47547 */ /* 0x000fea000b83ffff */
[----:B-----5:R-:W-:Y:S02]  /*0a90*/  IMAD R3, R23, R26, RZ ;  /* 0x0000001a17037224 */ /* 0x020fe400078e02ff */
[----:B------:R-:W-:-:S04]  /*0aa0*/  IMAD.WIDE.U32 R20, R26, R22, R20 ;  /* 0x000000161a147225 */ /* 0x000fc800078e0014 */
[----:B------:R-:W-:Y:S01]  /*0ab0*/  IMAD R3, R27, R22, R3 ;  /* 0x000000161b037224 */ /* 0x000fe200078e0203 */
[----:B------:R-:W-:-:S04]  /*0ac0*/  LEA R2, P0, R20, R28, 0x3 ;  /* 0x0000001c14027211 */ /* 0x000fc800078018ff */
[----:B------:R-:W-:-:S04]  /*0ad0*/  IADD3 R3, PT, PT, R21, R3, RZ ;  /* 0x0000000315037210 */ /* 0x000fc80007ffe0ff */
[----:B------:R-:W-:-:S05]  /*0ae0*/  LEA.HI.X R3, R20, R29, R3, 0x3, P0 ;  /* 0x0000001d14037211 */ /* 0x000fca00000f1c03 */
[----:B------:R-:W-:Y:S01]  /*0af0*/  STG.E.64 desc[UR8][R2.64], R10 ;  /* 0x0000000a02007986 */ /* 0x000fe2000c101b08 */
[----:B------:R-:W-:Y:S05]  /*0b00*/  EXIT ;  /* 0x000000000000794d */ /* 0x000fea0003800000 */
.L_x_1:
[----:B------:R-:W-:-:S00]  /*0b10*/  BRA `(.L_x_1) ;  /* 0xfffffffc00fc7947 */ /* 0x000fc0000383ffff */
[----:B------:R-:W-:-:S00]  /*0b20*/  NOP ;  /* 0x0000000000007918 */ /* 0x000fc00000000000 */
        /* <DEDUP_REMOVED lines=13> */
.L_x_2:


//--------------------- .nv.shared._Z23matrix_multiply_cuda_v2IdEvR3MtxIT_ES3_S3_ --------------------------
	.section	.nv.shared._Z23matrix_multiply_cuda_v2IdEvR3MtxIT_ES3_S3_,"aw",@nobits
	.sectionflags	@""
	.align	8
.nv.shared._Z23matrix_multiply_cuda_v2IdEvR3MtxIT_ES3_S3_:
	.zero		5120


//--------------------- .nv.shared.reserved.0     --------------------------
	.section	.nv.shared.reserved.0,"aw",@nobits
	.weak		__nv_reservedSMEM_offset_0_alias
	.size		__nv_reservedSMEM_offset_0_alias, 0, 64
	.other		__nv_reservedSMEM_offset_0_alias,@"STO_CUDA_RESERVED_SHARED STV_DEFAULT"
__nv_reservedSMEM_offset_0_alias:
	.zero		0
	.zero		64


//--------------------- .nv.constant0._Z23matrix_multiply_cuda_v2IdEvR3MtxIT_ES3_S3_ --------------------------
	.section	.nv.constant0._Z23matrix_multiply_cuda_v2IdEvR3MtxIT_ES3_S3_,"a",@progbits
	.sectionflags	@""
	.align	4
.nv.constant0._Z23matrix_multiply_cuda_v2IdEvR3MtxIT_ES3_S3_:
	.zero		920


//--------------------- SYMBOLS --------------------------

	.type		.nv.reservedSmem.offset0,@object
	.size		.nv.reservedSmem.offset0,0x4
	.type		.nv.reservedSmem.cap,@object
	.size		.nv.reservedSmem.cap,0x4
